	.headerflags	@"EF_CUDA_TEXMODE_UNIFIED EF_CUDA_64BIT_ADDRESS EF_CUDA_ACCELERATORS EF_CUDA_SM90 EF_CUDA_VIRTUAL_SM(EF_CUDA_SM90)"
	.elftype	@"ET_EXEC"


//--------------------- .nv.info                  --------------------------
	.section	.nv.info,"",@"SHT_CUDA_INFO"
	.align	4


	//----- nvinfo : EIATTR_REGCOUNT
	.align		4
        /*0000*/ 	.byte	0x04, 0x2f
        /*0002*/ 	.short	(.L_3 - .L_2)
	.align		4
.L_2:
        /*0004*/ 	.word	index@(triton_poi_fused__native_batch_norm_legit_no_training_9)
        /*0008*/ 	.word	0x00000016


	//----- nvinfo : EIATTR_MIN_STACK_SIZE
	.align		4
.L_3:
        /*000c*/ 	.byte	0x04, 0x12
        /*000e*/ 	.short	(.L_5 - .L_4)
	.align		4
.L_4:
        /*0010*/ 	.word	index@(triton_poi_fused__native_batch_norm_legit_no_training_9)
        /*0014*/ 	.word	0x00000000


	//----- nvinfo : EIATTR_FRAME_SIZE
	.align		4
.L_5:
        /*0018*/ 	.byte	0x04, 0x11
        /*001a*/ 	.short	(.L_7 - .L_6)
	.align		4
.L_6:
        /*001c*/ 	.word	index@(triton_poi_fused__native_batch_norm_legit_no_training_9)
        /*0020*/ 	.word	0x00000000


	//----- nvinfo : EIATTR_MIN_STACK_SIZE
	.align		4
.L_7:
        /*0024*/ 	.byte	0x04, 0x12
        /*0026*/ 	.short	(.L_9 - .L_8)
	.align		4
.L_8:
        /*0028*/ 	.word	index@(triton_poi_fused__native_batch_norm_legit_no_training_9)
        /*002c*/ 	.word	0x00000000
.L_9:


//--------------------- .nv.info.triton_poi_fused__native_batch_norm_legit_no_training_9 --------------------------
	.section	.nv.info.triton_poi_fused__native_batch_norm_legit_no_training_9,"",@"SHT_CUDA_INFO"
	.sectionflags	@""
	.align	4


	//----- nvinfo : EIATTR_CUDA_API_VERSION
	.align		4
        /*0000*/ 	.byte	0x04, 0x37
        /*0002*/ 	.short	(.L_11 - .L_10)
.L_10:
        /*0004*/ 	.word	0x0000007c


	//----- nvinfo : EIATTR_KPARAM_INFO
	.align		4
.L_11:
        /*0008*/ 	.byte	0x04, 0x17
        /*000a*/ 	.short	(.L_13 - .L_12)
.L_12:
        /*000c*/ 	.word	0x00000000
        /*0010*/ 	.short	0x0006
        /*0012*/ 	.short	0x0030
        /*0014*/ 	.byte	0x00, 0xf0, 0x11, 0x00


	//----- nvinfo : EIATTR_KPARAM_INFO
	.align		4
.L_13:
        /*0018*/ 	.byte	0x04, 0x17
        /*001a*/ 	.short	(.L_15 - .L_14)
.L_14:
        /*001c*/ 	.word	0x00000000
        /*0020*/ 	.short	0x0005
        /*0022*/ 	.short	0x0028
        /*0024*/ 	.byte	0x00, 0xf4, 0x21, 0x00


	//----- nvinfo : EIATTR_KPARAM_INFO
	.align		4
.L_15:
        /*0028*/ 	.byte	0x04, 0x17
        /*002a*/ 	.short	(.L_17 - .L_16)
.L_16:
        /*002c*/ 	.word	0x00000000
        /*0030*/ 	.short	0x0004
        /*0032*/ 	.short	0x0020
        /*0034*/ 	.byte	0x00, 0xf4, 0x21, 0x00


	//----- nvinfo : EIATTR_KPARAM_INFO
	.align		4
.L_17:
        /*0038*/ 	.byte	0x04, 0x17
        /*003a*/ 	.short	(.L_19 - .L_18)
.L_18:
        /*003c*/ 	.word	0x00000000
        /*0040*/ 	.short	0x0003
        /*0042*/ 	.short	0x0018
        /*0044*/ 	.byte	0x00, 0xf4, 0x21, 0x00


	//----- nvinfo : EIATTR_KPARAM_INFO
	.align		4
.L_19:
        /*0048*/ 	.byte	0x04, 0x17
        /*004a*/ 	.short	(.L_21 - .L_20)
.L_20:
        /*004c*/ 	.word	0x00000000
        /*0050*/ 	.short	0x0002
        /*0052*/ 	.short	0x0010
        /*0054*/ 	.byte	0x00, 0xf4, 0x21, 0x00


	//----- nvinfo : EIATTR_KPARAM_INFO
	.align		4
.L_21:
        /*0058*/ 	.byte	0x04, 0x17
        /*005a*/ 	.short	(.L_23 - .L_22)
.L_22:
        /*005c*/ 	.word	0x00000000
        /*0060*/ 	.short	0x0001
        /*0062*/ 	.short	0x0008
        /*0064*/ 	.byte	0x00, 0xf4, 0x21, 0x00


	//----- nvinfo : EIATTR_KPARAM_INFO
	.align		4
.L_23:
        /*0068*/ 	.byte	0x04, 0x17
        /*006a*/ 	.short	(.L_25 - .L_24)
.L_24:
        /*006c*/ 	.word	0x00000000
        /*0070*/ 	.short	0x0000
        /*0072*/ 	.short	0x0000
        /*0074*/ 	.byte	0x00, 0xf4, 0x21, 0x00


	//----- nvinfo : EIATTR_SPARSE_MMA_MASK
	.align		4
.L_25:
        /*0078*/ 	.byte	0x03, 0x50
        /*007a*/ 	.short	0x0000


	//----- nvinfo : EIATTR_MAXREG_COUNT
	.align		4
        /*007c*/ 	.byte	0x03, 0x1b
        /*007e*/ 	.short	0x00ff


	//----- nvinfo : EIATTR_EXIT_INSTR_OFFSETS
	.align		4
        /*0080*/ 	.byte	0x04, 0x1c
        /*0082*/ 	.short	(.L_27 - .L_26)


	//   ....[0]....
.L_26:
        /*0084*/ 	.word	0x000003d0


	//   ....[1]....
        /*0088*/ 	.word	0x000003f0


	//----- nvinfo : EIATTR_REQNTID
	.align		4
.L_27:
        /*008c*/ 	.byte	0x04, 0x10
        /*008e*/ 	.short	(.L_29 - .L_28)
.L_28:
        /*0090*/ 	.word	0x00000080
        /*0094*/ 	.word	0x00000001
        /*0098*/ 	.word	0x00000001


	//----- nvinfo : EIATTR_CBANK_PARAM_SIZE
	.align		4
.L_29:
        /*009c*/ 	.byte	0x03, 0x19
        /*009e*/ 	.short	0x0034


	//----- nvinfo : EIATTR_PARAM_CBANK
	.align		4
        /*00a0*/ 	.byte	0x04, 0x0a
        /*00a2*/ 	.short	(.L_31 - .L_30)
	.align		4
.L_30:
        /*00a4*/ 	.word	index@(.nv.constant0.triton_poi_fused__native_batch_norm_legit_no_training_9)
        /*00a8*/ 	.short	0x0210
        /*00aa*/ 	.short	0x0034


	//----- nvinfo : EIATTR_SW_WAR
	.align		4
.L_31:
        /*00ac*/ 	.byte	0x04, 0x36
        /*00ae*/ 	.short	(.L_33 - .L_32)
.L_32:
        /*00b0*/ 	.word	0x00000008
.L_33:


//--------------------- .nv.callgraph             --------------------------
	.section	.nv.callgraph,"",@"SHT_CUDA_CALLGRAPH"
	.align	4
	.sectionentsize	8
	.align		4
        /*0000*/ 	.word	0x00000000
	.align		4
        /*0004*/ 	.word	0xffffffff
	.align		4
        /*0008*/ 	.word	0x00000000
	.align		4
        /*000c*/ 	.word	0xfffffffe
	.align		4
        /*0010*/ 	.word	0x00000000
	.align		4
        /*0014*/ 	.word	0xfffffffd
	.align		4
        /*0018*/ 	.word	0x00000000
	.align		4
        /*001c*/ 	.word	0xfffffffc


//--------------------- .nv.constant4             --------------------------
	.section	.nv.constant4,"a",@progbits
	.align	8
	.align		8
.nv.constant4:
        /*0000*/ 	.dword	_$_str
	.align		8
        /*0008*/ 	.dword	_$_str_$_2


//--------------------- .text.triton_poi_fused__native_batch_norm_legit_no_training_9 --------------------------
	.section	.text.triton_poi_fused__native_batch_norm_legit_no_training_9,"ax",@progbits
	.align	128
        .global         triton_poi_fused__native_batch_norm_legit_no_training_9
        .type           triton_poi_fused__native_batch_norm_legit_no_training_9,@function
        .size           triton_poi_fused__native_batch_norm_legit_no_training_9,(.L_x_1 - triton_poi_fused__native_batch_norm_legit_no_training_9)
        .other          triton_poi_fused__native_batch_norm_legit_no_training_9,@"STO_CUDA_ENTRY STV_DEFAULT"
triton_poi_fused__native_batch_norm_legit_no_training_9:
.text.triton_poi_fused__native_batch_norm_legit_no_training_9:
[----:B------:R-:W0:Y:S01]  /*0000*/  LDC R1, c[0x0][0x28] ;  /* 0x00000a00ff017b82 */ /* 0x000e220000000800 */
[----:B------:R-:W1:Y:S07]  /*0010*/  S2R R0, SR_TID.X ;  /* 0x0000000000007919 */ /* 0x000e6e0000002100 */
[----:B------:R-:W2:Y:S01]  /*0020*/  LDC.64 R8, c[0x0][0x220] ;  /* 0x00008800ff087b82 */ /* 0x000ea20000000a00 */
[----:B------:R-:W-:Y:S01]  /*0030*/  ULDC.64 UR4, c[0x0][0x208] ;  /* 0x0000820000047ab9 */ /* 0x000fe20000000a00 */
[----:B------:R-:W3:Y:S06]  /*0040*/  S2R R3, SR_CTAID.X ;  /* 0x0000000000037919 */ /* 0x000eec0000002500 */
[----:B------:R-:W4:Y:S08]  /*0050*/  LDC.64 R12, c[0x0][0x210] ;  /* 0x00008400ff0c7b82 */ /* 0x000f300000000a00 */
[----:B------:R-:W5:Y:S08]  /*0060*/  LDC.64 R14, c[0x0][0x218] ;  /* 0x00008600ff0e7b82 */ /* 0x000f700000000a00 */
[----:B------:R-:W5:Y:S01]  /*0070*/  LDC.64 R16, c[0x0][0x228] ;  /* 0x00008a00ff107b82 */ /* 0x000f620000000a00 */
[----:B-1----:R-:W-:-:S07]  /*0080*/  SHF.L.U32 R0, R0, 0x1, RZ ;  /* 0x0000000100007819 */ /* 0x002fce00000006ff */
[----:B------:R-:W1:Y:S01]  /*0090*/  LDC.64 R18, c[0x0][0x230] ;  /* 0x00008c00ff127b82 */ /* 0x000e620000000a00 */
[----:B------:R-:W-:-:S04]  /*00a0*/  LOP3.LUT R0, R0, 0xfe, RZ, 0xc0, !PT ;  /* 0x000000fe00007812 */ /* 0x000fc800078ec0ff */
[----:B---3--:R-:W-:-:S04]  /*00b0*/  LEA R0, R3, R0, 0x8 ;  /* 0x0000000003007211 */ /* 0x008fc800078e40ff */
[C---:B------:R-:W-:Y:S01]  /*00c0*/  ISETP.GE.AND P4, PT, R0.reuse, 0xc0, PT ;  /* 0x000000c00000780c */ /* 0x040fe20003f86270 */
[----:B------:R-:W-:-:S05]  /*00d0*/  IMAD.HI R2, R0, 0x2aaaaaab, RZ ;  /* 0x2aaaaaab00027827 */ /* 0x000fca00078e02ff */
[----:B------:R-:W-:-:S04]  /*00e0*/  SHF.R.U32.HI R3, RZ, 0x1f, R2 ;  /* 0x0000001fff037819 */ /* 0x000fc80000011602 */
[----:B------:R-:W-:-:S05]  /*00f0*/  LEA.HI R3, R2, R3, RZ, 0x1d ;  /* 0x0000000302037211 */ /* 0x000fca00078fe8ff */
[----:B------:R-:W-:Y:S01]  /*0100*/  IMAD R11, R3, -0x30, R0 ;  /* 0xffffffd0030b7824 */ /* 0x000fe200078e0200 */
[----:B------:R-:W-:-:S03]  /*0110*/  CS2R R2, SRZ ;  /* 0x0000000000027805 */ /* 0x000fc6000001ff00 */
[----:B--2---:R-:W-:-:S05]  /*0120*/  IMAD.WIDE R8, R11, 0x4, R8 ;  /* 0x000000040b087825 */ /* 0x004fca00078e0208 */
[----:B------:R2:W3:Y:S01]  /*0130*/  @!P4 LDG.E.EL.64 R2, desc[UR4][R8.64] ;  /* 0x000000040802c981 */ /* 0x0004e2000c2e1b00 */
[----:B------:R-:W-:Y:S02]  /*0140*/  CS2R R4, SRZ ;  /* 0x0000000000047805 */ /* 0x000fe4000001ff00 */
[----:B------:R-:W-:Y:S01]  /*0150*/  CS2R R6, SRZ ;  /* 0x0000000000067805 */ /* 0x000fe2000001ff00 */
[----:B----4-:R-:W-:-:S04]  /*0160*/  IMAD.WIDE R12, R0, 0x4, R12 ;  /* 0x00000004000c7825 */ /* 0x010fc800078e020c */
[C---:B-----5:R-:W-:Y:S01]  /*0170*/  IMAD.WIDE R14, R11.reuse, 0x4, R14 ;  /* 0x000000040b0e7825 */ /* 0x060fe200078e020e */
[----:B------:R-:W4:Y:S04]  /*0180*/  @!P4 LDG.E.64 R4, desc[UR4][R12.64] ;  /* 0x000000040c04c981 */ /* 0x000f28000c1e1b00 */
[----:B------:R5:W4:Y:S01]  /*0190*/  @!P4 LDG.E.EL.64 R6, desc[UR4][R14.64] ;  /* 0x000000040e06c981 */ /* 0x000b22000c2e1b00 */
[----:B0-----:R-:W-:Y:S01]  /*01a0*/  IMAD.WIDE R16, R11, 0x4, R16 ;  /* 0x000000040b107825 */ /* 0x001fe200078e0210 */
[----:B--2---:R-:W-:-:S03]  /*01b0*/  CS2R R8, SRZ ;  /* 0x0000000000087805 */ /* 0x004fc6000001ff00 */
[----:B-1----:R-:W-:Y:S01]  /*01c0*/  IMAD.WIDE R18, R11, 0x4, R18 ;  /* 0x000000040b127825 */ /* 0x002fe200078e0212 */
[----:B------:R-:W-:-:S04]  /*01d0*/  CS2R R10, SRZ ;  /* 0x00000000000a7805 */ /* 0x000fc8000001ff00 */
[----:B------:R-:W2:Y:S04]  /*01e0*/  @!P4 LDG.E.EL.64 R8, desc[UR4][R18.64] ;  /* 0x000000041208c981 */ /* 0x000ea8000c2e1b00 */
[----:B------:R-:W2:Y:S01]  /*01f0*/  @!P4 LDG.E.EL.64 R10, desc[UR4][R16.64] ;  /* 0x00000004100ac981 */ /* 0x000ea2000c2e1b00 */
[----:B-----5:R-:W-:Y:S01]  /*0200*/  HFMA2.MMA R15, -RZ, RZ, 1.625, 0 ;  /* 0x3e800000ff0f7435 */ /* 0x020fe200000001ff */
[----:B---3--:R-:W-:Y:S01]  /*0210*/  FADD R2, R2, 0.0010000000474974513054 ;  /* 0x3a83126f02027421 */ /* 0x008fe20000000000 */
[----:B------:R-:W-:-:S03]  /*0220*/  FADD R12, R3, 0.0010000000474974513054 ;  /* 0x3a83126f030c7421 */ /* 0x000fc60000000000 */
[----:B------:R0:W1:Y:S08]  /*0230*/  MUFU.SQRT R13, R2 ;  /* 0x00000002000d7308 */ /* 0x0000700000002000 */
[----:B------:R-:W3:Y:S01]  /*0240*/  MUFU.SQRT R14, R12 ;  /* 0x0000000c000e7308 */ /* 0x000ee20000002000 */
[----:B0-----:R-:W0:Y:S01]  /*0250*/  LDC.64 R2, c[0x0][0x238] ;  /* 0x00008e00ff027b82 */ /* 0x001e220000000a00 */
[----:B-1----:R-:W-:-:S02]  /*0260*/  FSETP.GT.AND P0, PT, R13, 8.50705917302346158658e+37, PT ;  /* 0x7e8000000d00780b */ /* 0x002fc40003f04000 */
[----:B------:R-:W-:Y:S02]  /*0270*/  FSETP.GEU.AND P2, PT, R13, 1.175494350822287508e-38, PT ;  /* 0x008000000d00780b */ /* 0x000fe40003f4e000 */
[C---:B---3--:R-:W-:Y:S02]  /*0280*/  FSETP.GT.AND P1, PT, R14.reuse, 8.50705917302346158658e+37, PT ;  /* 0x7e8000000e00780b */ /* 0x048fe40003f24000 */
[----:B------:R-:W-:-:S07]  /*0290*/  FSETP.GEU.AND P3, PT, R14, 1.175494350822287508e-38, PT ;  /* 0x008000000e00780b */ /* 0x000fce0003f6e000 */
[----:B------:R-:W-:-:S04]  /*02a0*/  @P0 FMUL R13, R13, 0.25 ;  /* 0x3e8000000d0d0820 */ /* 0x000fc80000400000 */
[----:B------:R-:W-:Y:S01]  /*02b0*/  @!P2 FMUL R13, R13, 16777216 ;  /* 0x4b8000000d0da820 */ /* 0x000fe20000400000 */
[----:B------:R-:W-:-:S04]  /*02c0*/  @P1 FMUL R14, R14, 0.25 ;  /* 0x3e8000000e0e1820 */ /* 0x000fc80000400000 */
[----:B------:R-:W-:Y:S01]  /*02d0*/  @!P3 FMUL R14, R14, 16777216 ;  /* 0x4b8000000e0eb820 */ /* 0x000fe20000400000 */
[----:B------:R-:W1:Y:S01]  /*02e0*/  MUFU.RCP R13, R13 ;  /* 0x0000000d000d7308 */ /* 0x000e620000001000 */
[----:B------:R-:W-:-:S07]  /*02f0*/  FSEL R12, R15, 1, P0 ;  /* 0x3f8000000f0c7808 */ /* 0x000fce0000000000 */
[----:B------:R-:W3:Y:S01]  /*0300*/  MUFU.RCP R14, R14 ;  /* 0x0000000e000e7308 */ /* 0x000ee20000001000 */
[----:B------:R-:W-:Y:S01]  /*0310*/  FSEL R15, R15, 1, P1 ;  /* 0x3f8000000f0f7808 */ /* 0x000fe20000800000 */
[----:B------:R-:W-:Y:S01]  /*0320*/  @!P2 FMUL R12, R12, 16777216 ;  /* 0x4b8000000c0ca820 */ /* 0x000fe20000400000 */
[----:B----4-:R-:W-:-:S03]  /*0330*/  FADD R4, -R6, R4 ;  /* 0x0000000406047221 */ /* 0x010fc60000000100 */
[----:B------:R-:W-:Y:S01]  /*0340*/  @!P3 FMUL R15, R15, 16777216 ;  /* 0x4b8000000f0fb820 */ /* 0x000fe20000400000 */
[----:B------:R-:W-:Y:S01]  /*0350*/  FADD R5, -R7, R5 ;  /* 0x0000000507057221 */ /* 0x000fe20000000100 */
[----:B-1----:R-:W-:Y:S02]  /*0360*/  FMUL R13, R13, R12 ;  /* 0x0000000c0d0d7220 */ /* 0x002fe40000400000 */
[----:B---3--:R-:W-:Y:S02]  /*0370*/  FMUL R6, R14, R15 ;  /* 0x0000000f0e067220 */ /* 0x008fe40000400000 */
[----:B------:R-:W-:Y:S02]  /*0380*/  FMUL R13, R4, R13 ;  /* 0x0000000d040d7220 */ /* 0x000fe40000400000 */
[----:B------:R-:W-:Y:S01]  /*0390*/  FMUL R6, R5, R6 ;  /* 0x0000000605067220 */ /* 0x000fe20000400000 */
[----:B0-----:R-:W-:-:S04]  /*03a0*/  IMAD.WIDE R2, R0, 0x4, R2 ;  /* 0x0000000400027825 */ /* 0x001fc800078e0202 */
[----:B--2---:R-:W-:Y:S01]  /*03b0*/  FFMA R8, R13, R10, R8 ;  /* 0x0000000a0d087223 */ /* 0x004fe20000000008 */
[----:B------:R-:W-:Y:S01]  /*03c0*/  FFMA R9, R6, R11, R9 ;  /* 0x0000000b06097223 */ /* 0x000fe20000000009 */
[----:B------:R-:W-:Y:S06]  /*03d0*/  @P4 EXIT ;  /* 0x000000000000494d */ /* 0x000fec0003800000 */
[----:B------:R-:W-:Y:S01]  /*03e0*/  STG.E.64 desc[UR4][R2.64], R8 ;  /* 0x0000000802007986 */ /* 0x000fe2000c101b04 */
[----:B------:R-:W-:Y:S05]  /*03f0*/  EXIT ;  /* 0x000000000000794d */ /* 0x000fea0003800000 */
.L_x_0:
[----:B------:R-:W-:-:S00]  /*0400*/  BRA `(.L_x_0) ;  /* 0xfffffffc00fc7947 */ /* 0x000fc0000383ffff */
[----:B------:R-:W-:-:S00]  /*0410*/  NOP ;  /* 0x0000000000007918 */ /* 0x000fc00000000000 */
        /* <DEDUP_REMOVED lines=14> */
.L_x_1:


//--------------------- .nv.global.init           --------------------------
	.section	.nv.global.init,"aw",@progbits
.nv.global.init:
	.type		_$_str,@object
	.size		_$_str,(_$_str_$_2 - _$_str)
_$_str:
        /*0000*/ 	.byte	0x5f, 0x5f, 0x43, 0x55, 0x44, 0x41, 0x5f, 0x46, 0x54, 0x5a, 0x00
	.type		_$_str_$_2,@object
	.size		_$_str_$_2,(.L_1 - _$_str_$_2)
_$_str_$_2:
        /*000b*/ 	.byte	0x5f, 0x5f, 0x43, 0x55, 0x44, 0x41, 0x5f, 0x50, 0x52, 0x45, 0x43, 0x5f, 0x53, 0x51, 0x52, 0x54
        /*001b*/ 	.byte	0x00
.L_1:


//--------------------- .nv.constant0.triton_poi_fused__native_batch_norm_legit_no_training_9 --------------------------
	.section	.nv.constant0.triton_poi_fused__native_batch_norm_legit_no_training_9,"a",@progbits
	.sectionflags	@""
	.align	4
.nv.constant0.triton_poi_fused__native_batch_norm_legit_no_training_9:
	.zero		580
